//
// Generated by NVIDIA NVVM Compiler
//
// Compiler Build ID: CL-36424714
// Cuda compilation tools, release 13.0, V13.0.88
// Based on NVVM 20.0.0
//

.version 9.0
.target sm_100
.address_size 64

	// .globl	_Z11dot_productjPjS_S_

.visible .entry _Z11dot_productjPjS_S_(
	.param .u32 _Z11dot_productjPjS_S__param_0,
	.param .u64 .ptr .align 1 _Z11dot_productjPjS_S__param_1,
	.param .u64 .ptr .align 1 _Z11dot_productjPjS_S__param_2,
	.param .u64 .ptr .align 1 _Z11dot_productjPjS_S__param_3
)
{
	.reg .pred 	%p<3>;
	.reg .b32 	%r<15>;
	.reg .b64 	%rd<11>;

	ld.param.u32 	%r6, [_Z11dot_productjPjS_S__param_0];
	ld.param.u64 	%rd4, [_Z11dot_productjPjS_S__param_1];
	ld.param.u64 	%rd5, [_Z11dot_productjPjS_S__param_2];
	ld.param.u64 	%rd6, [_Z11dot_productjPjS_S__param_3];
	mov.u32 	%r7, %ctaid.x;
	mov.u32 	%r1, %ntid.x;
	mov.u32 	%r8, %tid.x;
	mad.lo.s32 	%r14, %r7, %r1, %r8;
	setp.ge.u32 	%p1, %r14, %r6;
	@%p1 bra 	$L__BB0_3;
	mov.u32 	%r9, %nctaid.x;
	mul.lo.s32 	%r3, %r1, %r9;
	cvta.to.global.u64 	%rd1, %rd4;
	cvta.to.global.u64 	%rd2, %rd5;
	cvta.to.global.u64 	%rd3, %rd6;
$L__BB0_2:
	mul.wide.s32 	%rd7, %r14, 4;
	add.s64 	%rd8, %rd1, %rd7;
	ld.global.u32 	%r10, [%rd8];
	add.s64 	%rd9, %rd2, %rd7;
	ld.global.u32 	%r11, [%rd9];
	add.s64 	%rd10, %rd3, %rd7;
	ld.global.u32 	%r12, [%rd10];
	mad.lo.s32 	%r13, %r11, %r10, %r12;
	st.global.u32 	[%rd10], %r13;
	add.s32 	%r14, %r14, %r3;
	setp.lt.u32 	%p2, %r14, %r6;
	@%p2 bra 	$L__BB0_2;
$L__BB0_3:
	ret;

}


// ===== COMPILED SASS (sm_100) =====

	.target	sm_100

	.elftype	@"ET_EXEC"


//--------------------- .note.nv.tkinfo           --------------------------
	.section	.note.nv.tkinfo,"",@"SHT_NOTE"
	.sectionflags	@"SHF_NOTE_NV_TKINFO"
	.tkinfo
        /*0018*/ 	.word	0x00000002
        /*0030*/ 	.string	""
        /*0030*/ 	.string	"ptxas"
        /*0030*/ 	.string	"Cuda compilation tools, release 13.0, V13.0.88"
        /*0030*/ 	.string	"Build cuda_13.0.r13.0/compiler.36424714_0"
        /*0030*/ 	.string	"-arch sm_100 -m 64 "



//--------------------- .note.nv.cuinfo           --------------------------
	.section	.note.nv.cuinfo,"",@"SHT_NOTE"
	.sectionflags	@"SHF_NOTE_NV_CUINFO"
        /*0018*/ 	.short	0x0002
        /*001a*/ 	.short	0x0064
        /*001c*/ 	.short	0x0082
	.zero		2


//--------------------- .nv.info                  --------------------------
	.section	.nv.info,"",@"SHT_CUDA_INFO"
	.align	4


	//----- nvinfo : EIATTR_REGCOUNT
	.align		4
        /*0000*/ 	.byte	0x04, 0x2f
        /*0002*/ 	.short	(.L_1 - .L_0)
	.align		4
.L_0:
        /*0004*/ 	.word	index@(_Z11dot_productjPjS_S_)
        /*0008*/ 	.word	0x0000000e


	//----- nvinfo : EIATTR_FRAME_SIZE
	.align		4
.L_1:
        /*000c*/ 	.byte	0x04, 0x11
        /*000e*/ 	.short	(.L_3 - .L_2)
	.align		4
.L_2:
        /*0010*/ 	.word	index@(_Z11dot_productjPjS_S_)
        /*0014*/ 	.word	0x00000000


	//----- nvinfo : EIATTR_MIN_STACK_SIZE
	.align		4
.L_3:
        /*0018*/ 	.byte	0x04, 0x12
        /*001a*/ 	.short	(.L_5 - .L_4)
	.align		4
.L_4:
        /*001c*/ 	.word	index@(_Z11dot_productjPjS_S_)
        /*0020*/ 	.word	0x00000000
.L_5:


//--------------------- .nv.compat                --------------------------
	.section	.nv.compat,"",@"SHT_CUDA_COMPAT_INFO"
	.align	4
        /*0000*/ 	.byte	0x02, 0x09, 0x00, 0x00, 0x02, 0x02, 0x01, 0x00, 0x02, 0x05, 0x05, 0x00, 0x03, 0x07, 0x01, 0x01
        /*0010*/ 	.byte	0x02, 0x03, 0x00, 0x00, 0x02, 0x06, 0x01, 0x00, 0x04, 0x0b, 0x08, 0x00, 0x09, 0x00, 0x00, 0x00
        /*0020*/ 	.byte	0x00, 0x00, 0x00, 0x00


//--------------------- .nv.info._Z11dot_productjPjS_S_ --------------------------
	.section	.nv.info._Z11dot_productjPjS_S_,"",@"SHT_CUDA_INFO"
	.sectionflags	@""
	.align	4


	//----- nvinfo : EIATTR_CUDA_API_VERSION
	.align		4
        /*0000*/ 	.byte	0x04, 0x37
        /*0002*/ 	.short	(.L_7 - .L_6)
.L_6:
        /*0004*/ 	.word	0x00000082


	//----- nvinfo : EIATTR_KPARAM_INFO
	.align		4
.L_7:
        /*0008*/ 	.byte	0x04, 0x17
        /*000a*/ 	.short	(.L_9 - .L_8)
.L_8:
        /*000c*/ 	.word	0x00000000
        /*0010*/ 	.short	0x0003
        /*0012*/ 	.short	0x0018
        /*0014*/ 	.byte	0x00, 0xf5, 0x21, 0x00


	//----- nvinfo : EIATTR_KPARAM_INFO
	.align		4
.L_9:
        /*0018*/ 	.byte	0x04, 0x17
        /*001a*/ 	.short	(.L_11 - .L_10)
.L_10:
        /*001c*/ 	.word	0x00000000
        /*0020*/ 	.short	0x0002
        /*0022*/ 	.short	0x0010
        /*0024*/ 	.byte	0x00, 0xf5, 0x21, 0x00


	//----- nvinfo : EIATTR_KPARAM_INFO
	.align		4
.L_11:
        /*0028*/ 	.byte	0x04, 0x17
        /*002a*/ 	.short	(.L_13 - .L_12)
.L_12:
        /*002c*/ 	.word	0x00000000
        /*0030*/ 	.short	0x0001
        /*0032*/ 	.short	0x0008
        /*0034*/ 	.byte	0x00, 0xf5, 0x21, 0x00


	//----- nvinfo : EIATTR_KPARAM_INFO
	.align		4
.L_13:
        /*0038*/ 	.byte	0x04, 0x17
        /*003a*/ 	.short	(.L_15 - .L_14)
.L_14:
        /*003c*/ 	.word	0x00000000
        /*0040*/ 	.short	0x0000
        /*0042*/ 	.short	0x0000
        /*0044*/ 	.byte	0x00, 0xf0, 0x11, 0x00


	//----- nvinfo : EIATTR_SPARSE_MMA_MASK
	.align		4
.L_15:
        /*0048*/ 	.byte	0x03, 0x50
        /*004a*/ 	.short	0x0000


	//----- nvinfo : EIATTR_MAXREG_COUNT
	.align		4
        /*004c*/ 	.byte	0x03, 0x1b
        /*004e*/ 	.short	0x00ff


	//----- nvinfo : EIATTR_MERCURY_ISA_VERSION
	.align		4
        /*0050*/ 	.byte	0x03, 0x5f
        /*0052*/ 	.short	0x0101


	//----- nvinfo : EIATTR_VRC_CTA_INIT_COUNT
	.align		4
        /*0054*/ 	.byte	0x02, 0x4a
	.zero		1
	.zero		1


	//----- nvinfo : EIATTR_EXIT_INSTR_OFFSETS
	.align		4
        /*0058*/ 	.byte	0x04, 0x1c
        /*005a*/ 	.short	(.L_17 - .L_16)


	//   ....[0]....
.L_16:
        /*005c*/ 	.word	0x00000070


	//   ....[1]....
        /*0060*/ 	.word	0x00000190


	//----- nvinfo : EIATTR_CRS_STACK_SIZE
	.align		4
.L_17:
        /*0064*/ 	.byte	0x04, 0x1e
        /*0066*/ 	.short	(.L_19 - .L_18)
.L_18:
        /*0068*/ 	.word	0x00000000


	//----- nvinfo : EIATTR_CBANK_PARAM_SIZE
	.align		4
.L_19:
        /*006c*/ 	.byte	0x03, 0x19
        /*006e*/ 	.short	0x0020


	//----- nvinfo : EIATTR_PARAM_CBANK
	.align		4
        /*0070*/ 	.byte	0x04, 0x0a
        /*0072*/ 	.short	(.L_21 - .L_20)
	.align		4
.L_20:
        /*0074*/ 	.word	index@(.nv.constant0._Z11dot_productjPjS_S_)
        /*0078*/ 	.short	0x0380
        /*007a*/ 	.short	0x0020


	//----- nvinfo : EIATTR_SW_WAR
	.align		4
.L_21:
        /*007c*/ 	.byte	0x04, 0x36
        /*007e*/ 	.short	(.L_23 - .L_22)
.L_22:
        /*0080*/ 	.word	0x00000008
.L_23:


//--------------------- .nv.callgraph             --------------------------
	.section	.nv.callgraph,"",@"SHT_CUDA_CALLGRAPH"
	.align	4
	.sectionentsize	8
	.align		4
        /*0000*/ 	.word	0x00000000
	.align		4
        /*0004*/ 	.word	0xffffffff
	.align		4
        /*0008*/ 	.word	0x00000000
	.align		4
        /*000c*/ 	.word	0xfffffffe
	.align		4
        /*0010*/ 	.word	0x00000000
	.align		4
        /*0014*/ 	.word	0xfffffffd
	.align		4
        /*0018*/ 	.word	0x00000000
	.align		4
        /*001c*/ 	.word	0xfffffffc


//--------------------- .text._Z11dot_productjPjS_S_ --------------------------
	.section	.text._Z11dot_productjPjS_S_,"ax",@progbits
	.align	128
        .global         _Z11dot_productjPjS_S_
        .type           _Z11dot_productjPjS_S_,@function
        .size           _Z11dot_productjPjS_S_,(.L_x_2 - _Z11dot_productjPjS_S_)
        .other          _Z11dot_productjPjS_S_,@"STO_CUDA_ENTRY STV_DEFAULT"
_Z11dot_productjPjS_S_:
.text._Z11dot_productjPjS_S_:
[----:B------:R-:W-:Y:S01]  /*0000*/  LDC R1, c[0x0][0x37c] ;  /* 0x0000df00ff017b82 */ /* 0x000fe20000000800 */
[----:B------:R-:W0:Y:S07]  /*0010*/  S2R R0, SR_TID.X ;  /* 0x0000000000007919 */ /* 0x000e2e0000002100 */
[----:B------:R-:W0:Y:S01]  /*0020*/  S2UR UR4, SR_CTAID.X ;  /* 0x00000000000479c3 */ /* 0x000e220000002500 */
[----:B------:R-:W1:Y:S07]  /*0030*/  LDCU UR5, c[0x0][0x380] ;  /* 0x00007000ff0577ac */ /* 0x000e6e0008000800 */
[----:B------:R-:W0:Y:S02]  /*0040*/  LDC R9, c[0x0][0x360] ;  /* 0x0000d800ff097b82 */ /* 0x000e240000000800 */
[----:B0-----:R-:W-:-:S05]  /*0050*/  IMAD R0, R9, UR4, R0 ;  /* 0x0000000409007c24 */ /* 0x001fca000f8e0200 */
[----:B-1----:R-:W-:-:S13]  /*0060*/  ISETP.GE.U32.AND P0, PT, R0, UR5, PT ;  /* 0x0000000500007c0c */ /* 0x002fda000bf06070 */
[----:B------:R-:W-:Y:S05]  /*0070*/  @P0 EXIT ;  /* 0x000000000000094d */ /* 0x000fea0003800000 */
[----:B------:R-:W0:Y:S01]  /*0080*/  LDCU UR4, c[0x0][0x370] ;  /* 0x00006e00ff0477ac */ /* 0x000e220008000800 */
[----:B------:R-:W1:Y:S01]  /*0090*/  LDCU.64 UR6, c[0x0][0x358] ;  /* 0x00006b00ff0677ac */ /* 0x000e620008000a00 */
[----:B0-----:R-:W-:-:S07]  /*00a0*/  IMAD R9, R9, UR4, RZ ;  /* 0x0000000409097c24 */ /* 0x001fce000f8e02ff */
.L_x_0:
[----:B0-----:R-:W0:Y:S08]  /*00b0*/  LDC.64 R2, c[0x0][0x388] ;  /* 0x0000e200ff027b82 */ /* 0x001e300000000a00 */
[----:B------:R-:W2:Y:S08]  /*00c0*/  LDC.64 R4, c[0x0][0x390] ;  /* 0x0000e400ff047b82 */ /* 0x000eb00000000a00 */
[----:B------:R-:W3:Y:S01]  /*00d0*/  LDC.64 R6, c[0x0][0x398] ;  /* 0x0000e600ff067b82 */ /* 0x000ee20000000a00 */
[----:B0-----:R-:W-:-:S06]  /*00e0*/  IMAD.WIDE R2, R0, 0x4, R2 ;  /* 0x0000000400027825 */ /* 0x001fcc00078e0202 */
[----:B-1----:R-:W4:Y:S01]  /*00f0*/  LDG.E R2, desc[UR6][R2.64] ;  /* 0x0000000602027981 */ /* 0x002f22000c1e1900 */
[----:B--2---:R-:W-:-:S06]  /*0100*/  IMAD.WIDE R4, R0, 0x4, R4 ;  /* 0x0000000400047825 */ /* 0x004fcc00078e0204 */
[----:B------:R-:W4:Y:S01]  /*0110*/  LDG.E R5, desc[UR6][R4.64] ;  /* 0x0000000604057981 */ /* 0x000f22000c1e1900 */
[----:B---3--:R-:W-:-:S05]  /*0120*/  IMAD.WIDE R6, R0, 0x4, R6 ;  /* 0x0000000400067825 */ /* 0x008fca00078e0206 */
[----:B------:R-:W4:Y:S01]  /*0130*/  LDG.E R8, desc[UR6][R6.64] ;  /* 0x0000000606087981 */ /* 0x000f22000c1e1900 */
[----:B------:R-:W-:-:S04]  /*0140*/  IADD3 R0, PT, PT, R9, R0, RZ ;  /* 0x0000000009007210 */ /* 0x000fc80007ffe0ff */
[----:B------:R-:W-:Y:S01]  /*0150*/  ISETP.GE.U32.AND P0, PT, R0, UR5, PT ;  /* 0x0000000500007c0c */ /* 0x000fe2000bf06070 */
[----:B----4-:R-:W-:-:S05]  /*0160*/  IMAD R11, R2, R5, R8 ;  /* 0x00000005020b7224 */ /* 0x010fca00078e0208 */
[----:B------:R0:W-:Y:S07]  /*0170*/  STG.E desc[UR6][R6.64], R11 ;  /* 0x0000000b06007986 */ /* 0x0001ee000c101906 */
[----:B------:R-:W-:Y:S05]  /*0180*/  @!P0 BRA `(.L_x_0) ;  /* 0xfffffffc00c88947 */ /* 0x000fea000383ffff */
[----:B------:R-:W-:Y:S05]  /*0190*/  EXIT ;  /* 0x000000000000794d */ /* 0x000fea0003800000 */
.L_x_1:
[----:B------:R-:W-:-:S00]  /*01a0*/  BRA `(.L_x_1) ;  /* 0xfffffffc00fc7947 */ /* 0x000fc0000383ffff */
[----:B------:R-:W-:-:S00]  /*01b0*/  NOP ;  /* 0x0000000000007918 */ /* 0x000fc00000000000 */
        /* <DEDUP_REMOVED lines=12> */
.L_x_2:


//--------------------- .nv.shared.reserved.0     --------------------------
	.section	.nv.shared.reserved.0,"aw",@nobits
	.weak		__nv_reservedSMEM_offset_0_alias
	.size		__nv_reservedSMEM_offset_0_alias, 0, 64
	.other		__nv_reservedSMEM_offset_0_alias,@"STO_CUDA_RESERVED_SHARED STV_DEFAULT"
__nv_reservedSMEM_offset_0_alias:
	.zero		0
	.zero		64


//--------------------- .nv.constant0._Z11dot_productjPjS_S_ --------------------------
	.section	.nv.constant0._Z11dot_productjPjS_S_,"a",@progbits
	.sectionflags	@""
	.align	4
.nv.constant0._Z11dot_productjPjS_S_:
	.zero		928


//--------------------- SYMBOLS --------------------------

	.type		.nv.reservedSmem.offset0,@object
	.size		.nv.reservedSmem.offset0,0x4
